//
// Generated by NVIDIA NVVM Compiler
//
// Compiler Build ID: CL-36424714
// Cuda compilation tools, release 13.0, V13.0.88
// Based on NVVM 20.0.0
//

.version 9.0
.target sm_100
.address_size 64

	// .globl	col2im_gpu_kernel

.visible .entry col2im_gpu_kernel(
	.param .u64 .ptr .align 1 col2im_gpu_kernel_param_0,
	.param .u64 .ptr .align 1 col2im_gpu_kernel_param_1,
	.param .u32 col2im_gpu_kernel_param_2,
	.param .u32 col2im_gpu_kernel_param_3,
	.param .u32 col2im_gpu_kernel_param_4,
	.param .u32 col2im_gpu_kernel_param_5,
	.param .u32 col2im_gpu_kernel_param_6,
	.param .u32 col2im_gpu_kernel_param_7,
	.param .u32 col2im_gpu_kernel_param_8,
	.param .u32 col2im_gpu_kernel_param_9,
	.param .u32 col2im_gpu_kernel_param_10
)
{
	.reg .pred 	%p<17>;
	.reg .b32 	%r<92>;
	.reg .b32 	%f<88>;
	.reg .b64 	%rd<46>;

	ld.param.u64 	%rd7, [col2im_gpu_kernel_param_0];
	ld.param.u64 	%rd6, [col2im_gpu_kernel_param_1];
	ld.param.u32 	%r41, [col2im_gpu_kernel_param_2];
	ld.param.u32 	%r42, [col2im_gpu_kernel_param_3];
	ld.param.u32 	%r43, [col2im_gpu_kernel_param_4];
	ld.param.u32 	%r44, [col2im_gpu_kernel_param_6];
	ld.param.u32 	%r45, [col2im_gpu_kernel_param_7];
	ld.param.u32 	%r46, [col2im_gpu_kernel_param_8];
	ld.param.u32 	%r47, [col2im_gpu_kernel_param_9];
	ld.param.u32 	%r48, [col2im_gpu_kernel_param_10];
	cvta.to.global.u64 	%rd1, %rd7;
	mov.u32 	%r49, %ctaid.x;
	mov.u32 	%r1, %ntid.x;
	mov.u32 	%r50, %tid.x;
	mad.lo.s32 	%r82, %r49, %r1, %r50;
	setp.ge.s32 	%p1, %r82, %r41;
	@%p1 bra 	$L__BB0_24;
	mul.lo.s32 	%r3, %r43, %r42;
	mul.lo.s32 	%r51, %r46, %r44;
	mul.lo.s32 	%r52, %r51, %r47;
	sub.s32 	%r4, 1, %r52;
	mul.lo.s32 	%r53, %r47, %r46;
	mul.lo.s32 	%r54, %r53, %r48;
	sub.s32 	%r5, 1, %r54;
	mov.u32 	%r55, %nctaid.x;
	mul.lo.s32 	%r6, %r1, %r55;
	mul.lo.s32 	%r56, %r48, %r47;
	mul.lo.s32 	%r57, %r56, %r46;
	shl.b32 	%r58, %r57, 4;
	sub.s32 	%r7, 16, %r58;
	cvta.to.global.u64 	%rd2, %rd6;
	mul.wide.s32 	%rd4, %r5, 4;
$L__BB0_2:
	div.s32 	%r60, %r82, %r43;
	mul.lo.s32 	%r61, %r60, %r43;
	sub.s32 	%r62, %r82, %r61;
	add.s32 	%r9, %r62, %r45;
	rem.s32 	%r63, %r60, %r42;
	add.s32 	%r10, %r63, %r45;
	setp.lt.s32 	%p2, %r9, %r44;
	mov.b32 	%r83, 0;
	@%p2 bra 	$L__BB0_4;
	sub.s32 	%r64, %r9, %r44;
	div.s32 	%r65, %r64, %r46;
	add.s32 	%r83, %r65, 1;
$L__BB0_4:
	div.s32 	%r67, %r9, %r46;
	add.s32 	%r68, %r67, 1;
	min.s32 	%r13, %r68, %r48;
	setp.lt.s32 	%p3, %r10, %r44;
	mov.b32 	%r85, 0;
	@%p3 bra 	$L__BB0_6;
	sub.s32 	%r69, %r10, %r44;
	div.s32 	%r70, %r69, %r46;
	add.s32 	%r85, %r70, 1;
$L__BB0_6:
	div.s32 	%r71, %r10, %r46;
	add.s32 	%r72, %r71, 1;
	min.s32 	%r16, %r72, %r47;
	div.s32 	%r73, %r82, %r3;
	mad.lo.s32 	%r74, %r73, %r44, %r10;
	mad.lo.s32 	%r17, %r74, %r44, %r9;
	setp.ge.s32 	%p4, %r85, %r16;
	mov.f32 	%f86, 0f00000000;
	@%p4 bra 	$L__BB0_23;
	sub.s32 	%r75, %r13, %r83;
	and.b32  	%r18, %r75, 15;
	add.s32 	%r19, %r18, -1;
	and.b32  	%r20, %r75, 7;
	add.s32 	%r21, %r20, -1;
	and.b32  	%r22, %r75, 3;
	and.b32  	%r76, %r75, -16;
	neg.s32 	%r23, %r76;
	mul.lo.s32 	%r24, %r17, %r47;
	mov.f32 	%f86, 0f00000000;
$L__BB0_8:
	setp.ge.s32 	%p5, %r83, %r13;
	@%p5 bra 	$L__BB0_22;
	sub.s32 	%r77, %r83, %r13;
	setp.gt.u32 	%p6, %r77, -16;
	mad.lo.s32 	%r78, %r85, %r4, %r24;
	mul.lo.s32 	%r26, %r78, %r48;
	mov.u32 	%r89, %r83;
	@%p6 bra 	$L__BB0_12;
	mad.lo.s32 	%r87, %r5, %r83, %r26;
	mov.u32 	%r86, %r23;
	mov.u32 	%r89, %r83;
$L__BB0_11:
	.pragma "nounroll";
	mul.wide.s32 	%rd8, %r87, 4;
	add.s64 	%rd9, %rd1, %rd8;
	ld.global.f32 	%f20, [%rd9];
	add.f32 	%f21, %f86, %f20;
	mul.wide.s32 	%rd10, %r5, 4;
	add.s64 	%rd11, %rd9, %rd10;
	ld.global.f32 	%f22, [%rd11];
	add.f32 	%f23, %f21, %f22;
	add.s64 	%rd12, %rd11, %rd10;
	ld.global.f32 	%f24, [%rd12];
	add.f32 	%f25, %f23, %f24;
	add.s64 	%rd13, %rd12, %rd10;
	ld.global.f32 	%f26, [%rd13];
	add.f32 	%f27, %f25, %f26;
	add.s64 	%rd14, %rd13, %rd10;
	ld.global.f32 	%f28, [%rd14];
	add.f32 	%f29, %f27, %f28;
	add.s64 	%rd15, %rd14, %rd10;
	ld.global.f32 	%f30, [%rd15];
	add.f32 	%f31, %f29, %f30;
	add.s64 	%rd16, %rd15, %rd10;
	ld.global.f32 	%f32, [%rd16];
	add.f32 	%f33, %f31, %f32;
	add.s64 	%rd17, %rd16, %rd10;
	ld.global.f32 	%f34, [%rd17];
	add.f32 	%f35, %f33, %f34;
	add.s64 	%rd18, %rd17, %rd10;
	ld.global.f32 	%f36, [%rd18];
	add.f32 	%f37, %f35, %f36;
	add.s64 	%rd19, %rd18, %rd10;
	ld.global.f32 	%f38, [%rd19];
	add.f32 	%f39, %f37, %f38;
	add.s64 	%rd20, %rd19, %rd10;
	ld.global.f32 	%f40, [%rd20];
	add.f32 	%f41, %f39, %f40;
	add.s64 	%rd21, %rd20, %rd10;
	ld.global.f32 	%f42, [%rd21];
	add.f32 	%f43, %f41, %f42;
	add.s64 	%rd22, %rd21, %rd10;
	ld.global.f32 	%f44, [%rd22];
	add.f32 	%f45, %f43, %f44;
	add.s64 	%rd23, %rd22, %rd10;
	ld.global.f32 	%f46, [%rd23];
	add.f32 	%f47, %f45, %f46;
	add.s64 	%rd24, %rd23, %rd10;
	ld.global.f32 	%f48, [%rd24];
	add.f32 	%f49, %f47, %f48;
	add.s64 	%rd25, %rd24, %rd10;
	ld.global.f32 	%f50, [%rd25];
	add.f32 	%f86, %f49, %f50;
	add.s32 	%r89, %r89, 16;
	add.s32 	%r87, %r87, %r7;
	add.s32 	%r86, %r86, 16;
	setp.ne.s32 	%p7, %r86, 0;
	@%p7 bra 	$L__BB0_11;
$L__BB0_12:
	setp.eq.s32 	%p8, %r18, 0;
	@%p8 bra 	$L__BB0_22;
	setp.lt.u32 	%p9, %r19, 7;
	@%p9 bra 	$L__BB0_15;
	mad.lo.s32 	%r79, %r89, %r5, %r26;
	mul.wide.s32 	%rd26, %r79, 4;
	add.s64 	%rd27, %rd1, %rd26;
	ld.global.f32 	%f52, [%rd27];
	add.f32 	%f53, %f86, %f52;
	mul.wide.s32 	%rd28, %r5, 4;
	add.s64 	%rd29, %rd27, %rd28;
	ld.global.f32 	%f54, [%rd29];
	add.f32 	%f55, %f53, %f54;
	add.s64 	%rd30, %rd29, %rd28;
	ld.global.f32 	%f56, [%rd30];
	add.f32 	%f57, %f55, %f56;
	add.s64 	%rd31, %rd30, %rd28;
	ld.global.f32 	%f58, [%rd31];
	add.f32 	%f59, %f57, %f58;
	add.s64 	%rd32, %rd31, %rd28;
	ld.global.f32 	%f60, [%rd32];
	add.f32 	%f61, %f59, %f60;
	add.s64 	%rd33, %rd32, %rd28;
	ld.global.f32 	%f62, [%rd33];
	add.f32 	%f63, %f61, %f62;
	add.s64 	%rd34, %rd33, %rd28;
	ld.global.f32 	%f64, [%rd34];
	add.f32 	%f65, %f63, %f64;
	add.s64 	%rd35, %rd34, %rd28;
	ld.global.f32 	%f66, [%rd35];
	add.f32 	%f86, %f65, %f66;
	add.s32 	%r89, %r89, 8;
$L__BB0_15:
	setp.eq.s32 	%p10, %r20, 0;
	@%p10 bra 	$L__BB0_22;
	setp.lt.u32 	%p11, %r21, 3;
	@%p11 bra 	$L__BB0_18;
	mad.lo.s32 	%r80, %r89, %r5, %r26;
	mul.wide.s32 	%rd36, %r80, 4;
	add.s64 	%rd37, %rd1, %rd36;
	ld.global.f32 	%f68, [%rd37];
	add.f32 	%f69, %f86, %f68;
	add.s64 	%rd39, %rd37, %rd4;
	ld.global.f32 	%f70, [%rd39];
	add.f32 	%f71, %f69, %f70;
	add.s64 	%rd40, %rd39, %rd4;
	ld.global.f32 	%f72, [%rd40];
	add.f32 	%f73, %f71, %f72;
	add.s64 	%rd41, %rd40, %rd4;
	ld.global.f32 	%f74, [%rd41];
	add.f32 	%f86, %f73, %f74;
	add.s32 	%r89, %r89, 4;
$L__BB0_18:
	setp.eq.s32 	%p12, %r22, 0;
	@%p12 bra 	$L__BB0_22;
	setp.eq.s32 	%p13, %r22, 1;
	mad.lo.s32 	%r81, %r89, %r5, %r26;
	mul.wide.s32 	%rd42, %r81, 4;
	add.s64 	%rd3, %rd1, %rd42;
	ld.global.f32 	%f75, [%rd3];
	add.f32 	%f86, %f86, %f75;
	@%p13 bra 	$L__BB0_22;
	setp.eq.s32 	%p14, %r22, 2;
	add.s64 	%rd5, %rd3, %rd4;
	ld.global.f32 	%f76, [%rd5];
	add.f32 	%f86, %f86, %f76;
	@%p14 bra 	$L__BB0_22;
	add.s64 	%rd43, %rd5, %rd4;
	ld.global.f32 	%f77, [%rd43];
	add.f32 	%f86, %f86, %f77;
$L__BB0_22:
	add.s32 	%r85, %r85, 1;
	setp.ne.s32 	%p15, %r85, %r16;
	@%p15 bra 	$L__BB0_8;
$L__BB0_23:
	mul.wide.s32 	%rd44, %r82, 4;
	add.s64 	%rd45, %rd2, %rd44;
	st.global.f32 	[%rd45], %f86;
	add.s32 	%r82, %r82, %r6;
	setp.lt.s32 	%p16, %r82, %r41;
	@%p16 bra 	$L__BB0_2;
$L__BB0_24:
	ret;

}


// ===== COMPILED SASS (sm_100) =====

	.target	sm_100

	.elftype	@"ET_EXEC"


//--------------------- .note.nv.tkinfo           --------------------------
	.section	.note.nv.tkinfo,"",@"SHT_NOTE"
	.sectionflags	@"SHF_NOTE_NV_TKINFO"
	.tkinfo
        /*0018*/ 	.word	0x00000002
        /*0030*/ 	.string	""
        /*0030*/ 	.string	"ptxas"
        /*0030*/ 	.string	"Cuda compilation tools, release 13.0, V13.0.88"
        /*0030*/ 	.string	"Build cuda_13.0.r13.0/compiler.36424714_0"
        /*0030*/ 	.string	"-arch sm_100 -m 64 "



//--------------------- .note.nv.cuinfo           --------------------------
	.section	.note.nv.cuinfo,"",@"SHT_NOTE"
	.sectionflags	@"SHF_NOTE_NV_CUINFO"
        /*0018*/ 	.short	0x0002
        /*001a*/ 	.short	0x0064
        /*001c*/ 	.short	0x0082
	.zero		2


//--------------------- .nv.info                  --------------------------
	.section	.nv.info,"",@"SHT_CUDA_INFO"
	.align	4


	//----- nvinfo : EIATTR_REGCOUNT
	.align		4
        /*0000*/ 	.byte	0x04, 0x2f
        /*0002*/ 	.short	(.L_1 - .L_0)
	.align		4
.L_0:
        /*0004*/ 	.word	index@(col2im_gpu_kernel)
        /*0008*/ 	.word	0x00000020


	//----- nvinfo : EIATTR_FRAME_SIZE
	.align		4
.L_1:
        /*000c*/ 	.byte	0x04, 0x11
        /*000e*/ 	.short	(.L_3 - .L_2)
	.align		4
.L_2:
        /*0010*/ 	.word	index@(col2im_gpu_kernel)
        /*0014*/ 	.word	0x00000000


	//----- nvinfo : EIATTR_MIN_STACK_SIZE
	.align		4
.L_3:
        /*0018*/ 	.byte	0x04, 0x12
        /*001a*/ 	.short	(.L_5 - .L_4)
	.align		4
.L_4:
        /*001c*/ 	.word	index@(col2im_gpu_kernel)
        /*0020*/ 	.word	0x00000000
.L_5:


//--------------------- .nv.compat                --------------------------
	.section	.nv.compat,"",@"SHT_CUDA_COMPAT_INFO"
	.align	4
        /*0000*/ 	.byte	0x02, 0x09, 0x00, 0x00, 0x02, 0x02, 0x01, 0x00, 0x02, 0x05, 0x05, 0x00, 0x03, 0x07, 0x01, 0x01
        /*0010*/ 	.byte	0x02, 0x03, 0x00, 0x00, 0x02, 0x06, 0x01, 0x00, 0x04, 0x0b, 0x08, 0x00, 0x09, 0x00, 0x00, 0x00
        /*0020*/ 	.byte	0x00, 0x00, 0x00, 0x00


//--------------------- .nv.info.col2im_gpu_kernel --------------------------
	.section	.nv.info.col2im_gpu_kernel,"",@"SHT_CUDA_INFO"
	.sectionflags	@""
	.align	4


	//----- nvinfo : EIATTR_CUDA_API_VERSION
	.align		4
        /*0000*/ 	.byte	0x04, 0x37
        /*0002*/ 	.short	(.L_7 - .L_6)
.L_6:
        /*0004*/ 	.word	0x00000082


	//----- nvinfo : EIATTR_KPARAM_INFO
	.align		4
.L_7:
        /*0008*/ 	.byte	0x04, 0x17
        /*000a*/ 	.short	(.L_9 - .L_8)
.L_8:
        /*000c*/ 	.word	0x00000000
        /*0010*/ 	.short	0x000a
        /*0012*/ 	.short	0x0030
        /*0014*/ 	.byte	0x00, 0xf0, 0x11, 0x00


	//----- nvinfo : EIATTR_KPARAM_INFO
	.align		4
.L_9:
        /*0018*/ 	.byte	0x04, 0x17
        /*001a*/ 	.short	(.L_11 - .L_10)
.L_10:
        /*001c*/ 	.word	0x00000000
        /*0020*/ 	.short	0x0009
        /*0022*/ 	.short	0x002c
        /*0024*/ 	.byte	0x00, 0xf0, 0x11, 0x00


	//----- nvinfo : EIATTR_KPARAM_INFO
	.align		4
.L_11:
        /*0028*/ 	.byte	0x04, 0x17
        /*002a*/ 	.short	(.L_13 - .L_12)
.L_12:
        /*002c*/ 	.word	0x00000000
        /*0030*/ 	.short	0x0008
        /*0032*/ 	.short	0x0028
        /*0034*/ 	.byte	0x00, 0xf0, 0x11, 0x00


	//----- nvinfo : EIATTR_KPARAM_INFO
	.align		4
.L_13:
        /*0038*/ 	.byte	0x04, 0x17
        /*003a*/ 	.short	(.L_15 - .L_14)
.L_14:
        /*003c*/ 	.word	0x00000000
        /*0040*/ 	.short	0x0007
        /*0042*/ 	.short	0x0024
        /*0044*/ 	.byte	0x00, 0xf0, 0x11, 0x00


	//----- nvinfo : EIATTR_KPARAM_INFO
	.align		4
.L_15:
        /*0048*/ 	.byte	0x04, 0x17
        /*004a*/ 	.short	(.L_17 - .L_16)
.L_16:
        /*004c*/ 	.word	0x00000000
        /*0050*/ 	.short	0x0006
        /*0052*/ 	.short	0x0020
        /*0054*/ 	.byte	0x00, 0xf0, 0x11, 0x00


	//----- nvinfo : EIATTR_KPARAM_INFO
	.align		4
.L_17:
        /*0058*/ 	.byte	0x04, 0x17
        /*005a*/ 	.short	(.L_19 - .L_18)
.L_18:
        /*005c*/ 	.word	0x00000000
        /*0060*/ 	.short	0x0005
        /*0062*/ 	.short	0x001c
        /*0064*/ 	.byte	0x00, 0xf0, 0x11, 0x00


	//----- nvinfo : EIATTR_KPARAM_INFO
	.align		4
.L_19:
        /*0068*/ 	.byte	0x04, 0x17
        /*006a*/ 	.short	(.L_21 - .L_20)
.L_20:
        /*006c*/ 	.word	0x00000000
        /*0070*/ 	.short	0x0004
        /*0072*/ 	.short	0x0018
        /*0074*/ 	.byte	0x00, 0xf0, 0x11, 0x00


	//----- nvinfo : EIATTR_KPARAM_INFO
	.align		4
.L_21:
        /*0078*/ 	.byte	0x04, 0x17
        /*007a*/ 	.short	(.L_23 - .L_22)
.L_22:
        /*007c*/ 	.word	0x00000000
        /*0080*/ 	.short	0x0003
        /*0082*/ 	.short	0x0014
        /*0084*/ 	.byte	0x00, 0xf0, 0x11, 0x00


	//----- nvinfo : EIATTR_KPARAM_INFO
	.align		4
.L_23:
        /*0088*/ 	.byte	0x04, 0x17
        /*008a*/ 	.short	(.L_25 - .L_24)
.L_24:
        /*008c*/ 	.word	0x00000000
        /*0090*/ 	.short	0x0002
        /*0092*/ 	.short	0x0010
        /*0094*/ 	.byte	0x00, 0xf0, 0x11, 0x00


	//----- nvinfo : EIATTR_KPARAM_INFO
	.align		4
.L_25:
        /*0098*/ 	.byte	0x04, 0x17
        /*009a*/ 	.short	(.L_27 - .L_26)
.L_26:
        /*009c*/ 	.word	0x00000000
        /*00a0*/ 	.short	0x0001
        /*00a2*/ 	.short	0x0008
        /*00a4*/ 	.byte	0x00, 0xf5, 0x21, 0x00


	//----- nvinfo : EIATTR_KPARAM_INFO
	.align		4
.L_27:
        /*00a8*/ 	.byte	0x04, 0x17
        /*00aa*/ 	.short	(.L_29 - .L_28)
.L_28:
        /*00ac*/ 	.word	0x00000000
        /*00b0*/ 	.short	0x0000
        /*00b2*/ 	.short	0x0000
        /*00b4*/ 	.byte	0x00, 0xf5, 0x21, 0x00


	//----- nvinfo : EIATTR_SPARSE_MMA_MASK
	.align		4
.L_29:
        /*00b8*/ 	.byte	0x03, 0x50
        /*00ba*/ 	.short	0x0000


	//----- nvinfo : EIATTR_MAXREG_COUNT
	.align		4
        /*00bc*/ 	.byte	0x03, 0x1b
        /*00be*/ 	.short	0x00ff


	//----- nvinfo : EIATTR_MERCURY_ISA_VERSION
	.align		4
        /*00c0*/ 	.byte	0x03, 0x5f
        /*00c2*/ 	.short	0x0101


	//----- nvinfo : EIATTR_VRC_CTA_INIT_COUNT
	.align		4
        /*00c4*/ 	.byte	0x02, 0x4a
	.zero		1
	.zero		1


	//----- nvinfo : EIATTR_EXIT_INSTR_OFFSETS
	.align		4
        /*00c8*/ 	.byte	0x04, 0x1c
        /*00ca*/ 	.short	(.L_31 - .L_30)


	//   ....[0]....
.L_30:
        /*00cc*/ 	.word	0x00000070


	//   ....[1]....
        /*00d0*/ 	.word	0x000016d0


	//----- nvinfo : EIATTR_CRS_STACK_SIZE
	.align		4
.L_31:
        /*00d4*/ 	.byte	0x04, 0x1e
        /*00d6*/ 	.short	(.L_33 - .L_32)
.L_32:
        /*00d8*/ 	.word	0x00000000


	//----- nvinfo : EIATTR_CBANK_PARAM_SIZE
	.align		4
.L_33:
        /*00dc*/ 	.byte	0x03, 0x19
        /*00de*/ 	.short	0x0034


	//----- nvinfo : EIATTR_PARAM_CBANK
	.align		4
        /*00e0*/ 	.byte	0x04, 0x0a
        /*00e2*/ 	.short	(.L_35 - .L_34)
	.align		4
.L_34:
        /*00e4*/ 	.word	index@(.nv.constant0.col2im_gpu_kernel)
        /*00e8*/ 	.short	0x0380
        /*00ea*/ 	.short	0x0034


	//----- nvinfo : EIATTR_SW_WAR
	.align		4
.L_35:
        /*00ec*/ 	.byte	0x04, 0x36
        /*00ee*/ 	.short	(.L_37 - .L_36)
.L_36:
        /*00f0*/ 	.word	0x00000008
.L_37:


//--------------------- .nv.callgraph             --------------------------
	.section	.nv.callgraph,"",@"SHT_CUDA_CALLGRAPH"
	.align	4
	.sectionentsize	8
	.align		4
        /*0000*/ 	.word	0x00000000
	.align		4
        /*0004*/ 	.word	0xffffffff
	.align		4
        /*0008*/ 	.word	0x00000000
	.align		4
        /*000c*/ 	.word	0xfffffffe
	.align		4
        /*0010*/ 	.word	0x00000000
	.align		4
        /*0014*/ 	.word	0xfffffffd
	.align		4
        /*0018*/ 	.word	0x00000000
	.align		4
        /*001c*/ 	.word	0xfffffffc


//--------------------- .text.col2im_gpu_kernel   --------------------------
	.section	.text.col2im_gpu_kernel,"ax",@progbits
	.align	128
        .global         col2im_gpu_kernel
        .type           col2im_gpu_kernel,@function
        .size           col2im_gpu_kernel,(.L_x_18 - col2im_gpu_kernel)
        .other          col2im_gpu_kernel,@"STO_CUDA_ENTRY STV_DEFAULT"
col2im_gpu_kernel:
.text.col2im_gpu_kernel:
[----:B------:R-:W-:Y:S01]  /*0000*/  LDC R1, c[0x0][0x37c] ;  /* 0x0000df00ff017b82 */ /* 0x000fe20000000800 */
[----:B------:R-:W0:Y:S07]  /*0010*/  S2R R3, SR_TID.X ;  /* 0x0000000000037919 */ /* 0x000e2e0000002100 */
[----:B------:R-:W0:Y:S01]  /*0020*/  S2UR UR4, SR_CTAID.X ;  /* 0x00000000000479c3 */ /* 0x000e220000002500 */
[----:B------:R-:W1:Y:S07]  /*0030*/  LDCU UR5, c[0x0][0x390] ;  /* 0x00007200ff0577ac */ /* 0x000e6e0008000800 */
[----:B------:R-:W0:Y:S02]  /*0040*/  LDC R4, c[0x0][0x360] ;  /* 0x0000d800ff047b82 */ /* 0x000e240000000800 */
[----:B0-----:R-:W-:-:S05]  /*0050*/  IMAD R3, R4, UR4, R3 ;  /* 0x0000000404037c24 */ /* 0x001fca000f8e0203 */
[----:B-1----:R-:W-:-:S13]  /*0060*/  ISETP.GE.AND P0, PT, R3, UR5, PT ;  /* 0x0000000503007c0c */ /* 0x002fda000bf06270 */
[----:B------:R-:W-:Y:S05]  /*0070*/  @P0 EXIT ;  /* 0x000000000000094d */ /* 0x000fea0003800000 */
[----:B------:R-:W0:Y:S01]  /*0080*/  LDCU.64 UR4, c[0x0][0x3a8] ;  /* 0x00007500ff0477ac */ /* 0x000e220008000a00 */
[----:B------:R-:W1:Y:S01]  /*0090*/  LDC R5, c[0x0][0x3b0] ;  /* 0x0000ec00ff057b82 */ /* 0x000e620000000800 */
[----:B------:R-:W-:Y:S01]  /*00a0*/  MOV R7, 0xfffffff0 ;  /* 0xfffffff000077802 */ /* 0x000fe20000000f00 */
[----:B------:R-:W2:Y:S01]  /*00b0*/  LDCU UR6, c[0x0][0x3a0] ;  /* 0x00007400ff0677ac */ /* 0x000ea20008000800 */
[----:B------:R-:W3:Y:S05]  /*00c0*/  LDCU UR9, c[0x0][0x398] ;  /* 0x00007300ff0977ac */ /* 0x000eea0008000800 */
[----:B------:R-:W3:Y:S01]  /*00d0*/  LDC R6, c[0x0][0x394] ;  /* 0x0000e500ff067b82 */ /* 0x000ee20000000800 */
[----:B------:R-:W4:Y:S01]  /*00e0*/  LDCU UR8, c[0x0][0x370] ;  /* 0x00006e00ff0877ac */ /* 0x000f220008000800 */
[----:B------:R-:W1:Y:S01]  /*00f0*/  LDCU.64 UR10, c[0x0][0x358] ;  /* 0x00006b00ff0a77ac */ /* 0x000e620008000a00 */
[----:B0-----:R-:W-:-:S02]  /*0100*/  UIADD3 UR7, UPT, UPT, URZ, -UR4, URZ ;  /* 0x80000004ff077290 */ /* 0x001fc4000fffe0ff */
[----:B------:R-:W-:Y:S02]  /*0110*/  UIMAD UR4, UR4, UR5, URZ ;  /* 0x00000005040472a4 */ /* 0x000fe4000f8e02ff */
[----:B--2---:R-:W-:-:S04]  /*0120*/  UIMAD UR6, UR7, UR6, URZ ;  /* 0x00000006070672a4 */ /* 0x004fc8000f8e02ff */
[----:B------:R-:W-:Y:S01]  /*0130*/  IADD3 R0, PT, PT, RZ, -UR4, RZ ;  /* 0x80000004ff007c10 */ /* 0x000fe2000fffe0ff */
[----:B-1----:R-:W-:Y:S01]  /*0140*/  IMAD R2, R5, UR4, RZ ;  /* 0x0000000405027c24 */ /* 0x002fe2000f8e02ff */
[----:B------:R-:W-:Y:S01]  /*0150*/  UIMAD UR4, UR6, UR5, 0x1 ;  /* 0x00000001060474a4 */ /* 0x000fe2000f8e0205 */
[----:B----4-:R-:W-:Y:S02]  /*0160*/  IMAD R4, R4, UR8, RZ ;  /* 0x0000000804047c24 */ /* 0x010fe4000f8e02ff */
[----:B------:R-:W-:Y:S02]  /*0170*/  IMAD R0, R0, R5, 0x1 ;  /* 0x0000000100007424 */ /* 0x000fe400078e0205 */
[----:B------:R-:W-:Y:S02]  /*0180*/  IMAD R2, R2, R7, 0x10 ;  /* 0x0000001002027424 */ /* 0x000fe400078e0207 */
[----:B---3--:R-:W-:-:S07]  /*0190*/  IMAD R6, R6, UR9, RZ ;  /* 0x0000000906067c24 */ /* 0x008fce000f8e02ff */
.L_x_16:
[----:B------:R-:W0:Y:S01]  /*01a0*/  LDC R10, c[0x0][0x398] ;  /* 0x0000e600ff0a7b82 */ /* 0x000e220000000800 */
[----:B------:R-:W-:Y:S01]  /*01b0*/  IABS R16, R6 ;  /* 0x0000000600107213 */ /* 0x000fe20000000000 */
[----:B------:R-:W1:Y:S01]  /*01c0*/  LDCU UR5, c[0x0][0x3a4] ;  /* 0x00007480ff0577ac */ /* 0x000e620008000800 */
[----:B------:R-:W-:Y:S02]  /*01d0*/  BSSY.RECONVERGENT B0, `(.L_x_0) ;  /* 0x0000095000007945 */ /* 0x000fe40003800200 */
[----:B------:R-:W2:Y:S03]  /*01e0*/  I2F.RP R18, R16 ;  /* 0x0000001000127306 */ /* 0x000ea60000209400 */
[----:B------:R-:W3:Y:S05]  /*01f0*/  LDC R7, c[0x0][0x394] ;  /* 0x0000e500ff077b82 */ /* 0x000eea0000000800 */
[----:B--2---:R-:W-:Y:S01]  /*0200*/  MUFU.RCP R18, R18 ;  /* 0x0000001200127308 */ /* 0x004fe20000001000 */
[----:B0-----:R-:W-:-:S07]  /*0210*/  IABS R13, R10 ;  /* 0x0000000a000d7213 */ /* 0x001fce0000000000 */
[----:B------:R-:W0:Y:S01]  /*0220*/  I2F.RP R5, R13 ;  /* 0x0000000d00057306 */ /* 0x000e220000209400 */
[----:B---3--:R-:W-:-:S07]  /*0230*/  IABS R14, R7 ;  /* 0x00000007000e7213 */ /* 0x008fce0000000000 */
[----:B0-----:R-:W0:Y:S02]  /*0240*/  MUFU.RCP R5, R5 ;  /* 0x0000000500057308 */ /* 0x001e240000001000 */
[----:B0-----:R-:W-:Y:S01]  /*0250*/  VIADD R8, R5, 0xffffffe ;  /* 0x0ffffffe05087836 */ /* 0x001fe20000000000 */
[----:B------:R-:W-:-:S05]  /*0260*/  IABS R5, R3 ;  /* 0x0000000300057213 */ /* 0x000fca0000000000 */
[----:B------:R0:W2:Y:S02]  /*0270*/  F2I.FTZ.U32.TRUNC.NTZ R9, R8 ;  /* 0x0000000800097305 */ /* 0x0000a4000021f000 */
[----:B0-----:R-:W-:Y:S01]  /*0280*/  HFMA2 R8, -RZ, RZ, 0, 0 ;  /* 0x00000000ff087431 */ /* 0x001fe200000001ff */
[----:B--2---:R-:W-:-:S05]  /*0290*/  IADD3 R12, PT, PT, RZ, -R9, RZ ;  /* 0x80000009ff0c7210 */ /* 0x004fca0007ffe0ff */
[----:B------:R-:W-:-:S04]  /*02a0*/  IMAD R11, R12, R13, RZ ;  /* 0x0000000d0c0b7224 */ /* 0x000fc800078e02ff */
[----:B------:R-:W-:Y:S02]  /*02b0*/  IMAD.HI.U32 R12, R9, R11, R8 ;  /* 0x0000000b090c7227 */ /* 0x000fe400078e0008 */
[----:B------:R-:W0:Y:S04]  /*02c0*/  I2F.RP R11, R14 ;  /* 0x0000000e000b7306 */ /* 0x000e280000209400 */
[----:B------:R-:W-:Y:S02]  /*02d0*/  IMAD.HI.U32 R15, R12, R5, RZ ;  /* 0x000000050c0f7227 */ /* 0x000fe400078e00ff */
[----:B------:R-:W2:Y:S02]  /*02e0*/  LDC R12, c[0x0][0x3a8] ;  /* 0x0000ea00ff0c7b82 */ /* 0x000ea40000000800 */
[----:B------:R-:W-:-:S04]  /*02f0*/  IMAD.MOV R8, RZ, RZ, -R15 ;  /* 0x000000ffff087224 */ /* 0x000fc800078e0a0f */
[C---:B------:R-:W-:Y:S01]  /*0300*/  IMAD R8, R13.reuse, R8, R5 ;  /* 0x000000080d087224 */ /* 0x040fe200078e0205 */
[----:B0-----:R-:W0:Y:S04]  /*0310*/  MUFU.RCP R11, R11 ;  /* 0x0000000b000b7308 */ /* 0x001e280000001000 */
[----:B------:R-:W-:-:S13]  /*0320*/  ISETP.GT.U32.AND P1, PT, R13, R8, PT ;  /* 0x000000080d00720c */ /* 0x000fda0003f24070 */
[-C--:B------:R-:W-:Y:S01]  /*0330*/  @!P1 IADD3 R8, PT, PT, R8, -R13.reuse, RZ ;  /* 0x8000000d08089210 */ /* 0x080fe20007ffe0ff */
[----:B------:R-:W-:Y:S01]  /*0340*/  @!P1 VIADD R15, R15, 0x1 ;  /* 0x000000010f0f9836 */ /* 0x000fe20000000000 */
[----:B0-----:R-:W-:Y:S02]  /*0350*/  IADD3 R9, PT, PT, R11, 0xffffffe, RZ ;  /* 0x0ffffffe0b097810 */ /* 0x001fe40007ffe0ff */
[----:B------:R-:W-:Y:S02]  /*0360*/  ISETP.GE.U32.AND P0, PT, R8, R13, PT ;  /* 0x0000000d0800720c */ /* 0x000fe40003f06070 */
[----:B------:R-:W-:Y:S02]  /*0370*/  LOP3.LUT R8, R3, R10, RZ, 0x3c, !PT ;  /* 0x0000000a03087212 */ /* 0x000fe400078e3cff */
[----:B------:R-:W0:Y:S01]  /*0380*/  F2I.FTZ.U32.TRUNC.NTZ R9, R9 ;  /* 0x0000000900097305 */ /* 0x000e22000021f000 */
[----:B------:R-:W-:Y:S02]  /*0390*/  ISETP.NE.AND P1, PT, R10, RZ, PT ;  /* 0x000000ff0a00720c */ /* 0x000fe40003f25270 */
[----:B------:R-:W-:-:S02]  /*03a0*/  ISETP.GE.AND P2, PT, R8, RZ, PT ;  /* 0x000000ff0800720c */ /* 0x000fc40003f46270 */
[----:B------:R-:W-:Y:S02]  /*03b0*/  MOV R8, RZ ;  /* 0x000000ff00087202 */ /* 0x000fe40000000f00 */
[----:B--2---:R-:W-:Y:S02]  /*03c0*/  IABS R13, R12 ;  /* 0x0000000c000d7213 */ /* 0x004fe40000000000 */
[----:B------:R-:W-:Y:S02]  /*03d0*/  @P0 IADD3 R15, PT, PT, R15, 0x1, RZ ;  /* 0x000000010f0f0810 */ /* 0x000fe40007ffe0ff */
[----:B------:R-:W2:Y:S01]  /*03e0*/  I2F.RP R19, R13 ;  /* 0x0000000d00137306 */ /* 0x000ea20000209400 */
[----:B0-----:R-:W-:-:S04]  /*03f0*/  IADD3 R11, PT, PT, RZ, -R9, RZ ;  /* 0x80000009ff0b7210 */ /* 0x001fc80007ffe0ff */
[----:B------:R-:W-:Y:S01]  /*0400*/  @!P2 IMAD.MOV R15, RZ, RZ, -R15 ;  /* 0x000000ffff0fa224 */ /* 0x000fe200078e0a0f */
[----:B------:R-:W-:Y:S01]  /*0410*/  @!P1 LOP3.LUT R15, RZ, R10, RZ, 0x33, !PT ;  /* 0x0000000aff0f9212 */ /* 0x000fe200078e33ff */
[----:B------:R-:W-:-:S03]  /*0420*/  IMAD R11, R11, R14, RZ ;  /* 0x0000000e0b0b7224 */ /* 0x000fc600078e02ff */
[----:B------:R-:W-:Y:S02]  /*0430*/  IABS R17, R15 ;  /* 0x0000000f00117213 */ /* 0x000fe40000000000 */
[----:B------:R-:W-:Y:S01]  /*0440*/  ISETP.GE.AND P2, PT, R15, RZ, PT ;  /* 0x000000ff0f00720c */ /* 0x000fe20003f46270 */
[----:B------:R-:W-:Y:S01]  /*0450*/  IMAD.HI.U32 R8, R9, R11, R8 ;  /* 0x0000000b09087227 */ /* 0x000fe200078e0008 */
[----:B--2---:R-:W0:Y:S03]  /*0460*/  MUFU.RCP R19, R19 ;  /* 0x0000001300137308 */ /* 0x004e260000001000 */
[----:B------:R-:W-:Y:S01]  /*0470*/  VIADD R11, R18, 0xffffffe ;  /* 0x0ffffffe120b7836 */ /* 0x000fe20000000000 */
[----:B------:R-:W-:Y:S01]  /*0480*/  IABS R18, R6 ;  /* 0x0000000600127213 */ /* 0x000fe20000000000 */
[----:B------:R-:W-:-:S03]  /*0490*/  IMAD.HI.U32 R8, R8, R17, RZ ;  /* 0x0000001108087227 */ /* 0x000fc600078e00ff */
[----:B------:R-:W-:Y:S01]  /*04a0*/  IADD3 R18, PT, PT, RZ, -R18, RZ ;  /* 0x80000012ff127210 */ /* 0x000fe20007ffe0ff */
[----:B------:R-:W2:Y:S01]  /*04b0*/  F2I.FTZ.U32.TRUNC.NTZ R11, R11 ;  /* 0x0000000b000b7305 */ /* 0x000ea2000021f000 */
[----:B------:R-:W-:-:S05]  /*04c0*/  IADD3 R8, PT, PT, -R8, RZ, RZ ;  /* 0x000000ff08087210 */ /* 0x000fca0007ffe1ff */
[C---:B------:R-:W-:Y:S01]  /*04d0*/  IMAD R17, R14.reuse, R8, R17 ;  /* 0x000000080e117224 */ /* 0x040fe200078e0211 */
[----:B------:R-:W-:Y:S02]  /*04e0*/  IADD3 R8, PT, PT, -R15, RZ, RZ ;  /* 0x000000ff0f087210 */ /* 0x000fe40007ffe1ff */
[----:B0-----:R-:W-:Y:S02]  /*04f0*/  IADD3 R9, PT, PT, R19, 0xffffffe, RZ ;  /* 0x0ffffffe13097810 */ /* 0x001fe40007ffe0ff */
[----:B------:R-:W-:-:S04]  /*0500*/  ISETP.GT.U32.AND P0, PT, R14, R17, PT ;  /* 0x000000110e00720c */ /* 0x000fc80003f04070 */
[----:B------:R-:W0:Y:S01]  /*0510*/  F2I.FTZ.U32.TRUNC.NTZ R9, R9 ;  /* 0x0000000900097305 */ /* 0x000e22000021f000 */
[----:B--2---:R-:W-:-:S05]  /*0520*/  IADD3 R19, PT, PT, RZ, -R11, RZ ;  /* 0x8000000bff137210 */ /* 0x004fca0007ffe0ff */
[----:B------:R-:W-:-:S03]  /*0530*/  IMAD R19, R19, R16, RZ ;  /* 0x0000001013137224 */ /* 0x000fc600078e02ff */
[----:B------:R-:W-:Y:S02]  /*0540*/  @!P0 IADD3 R17, PT, PT, R17, -R14, RZ ;  /* 0x8000000e11118210 */ /* 0x000fe40007ffe0ff */
[----:B------:R-:W-:Y:S02]  /*0550*/  ISETP.NE.AND P0, PT, R7, RZ, PT ;  /* 0x000000ff0700720c */ /* 0x000fe40003f05270 */
[----:B------:R-:W-:-:S13]  /*0560*/  ISETP.GT.U32.AND P1, PT, R14, R17, PT ;  /* 0x000000110e00720c */ /* 0x000fda0003f24070 */
[----:B------:R-:W-:-:S04]  /*0570*/  @!P1 IMAD.IADD R17, R17, 0x1, -R14 ;  /* 0x0000000111119824 */ /* 0x000fc800078e0a0e */
[----:B------:R-:W-:Y:S02]  /*0580*/  IMAD.MOV.U32 R15, RZ, RZ, R17 ;  /* 0x000000ffff0f7224 */ /* 0x000fe400078e0011 */
[----:B------:R-:W-:Y:S01]  /*0590*/  IMAD R17, R10, R8, R3 ;  /* 0x000000080a117224 */ /* 0x000fe200078e0203 */
[----:B0-----:R-:W-:Y:S01]  /*05a0*/  IADD3 R8, PT, PT, RZ, -R9, RZ ;  /* 0x80000009ff087210 */ /* 0x001fe20007ffe0ff */
[----:B------:R-:W-:Y:S01]  /*05b0*/  IMAD.MOV.U32 R10, RZ, RZ, RZ ;  /* 0x000000ffff0a7224 */ /* 0x000fe200078e00ff */
[----:B------:R-:W-:Y:S02]  /*05c0*/  @!P2 IADD3 R15, PT, PT, -R15, RZ, RZ ;  /* 0x000000ff0f0fa210 */ /* 0x000fe40007ffe1ff */
[----:B-1----:R-:W-:Y:S01]  /*05d0*/  IADD3 R17, PT, PT, R17, UR5, RZ ;  /* 0x0000000511117c10 */ /* 0x002fe2000fffe0ff */
[----:B------:R-:W-:Y:S01]  /*05e0*/  IMAD.HI.U32 R10, R11, R19, R10 ;  /* 0x000000130b0a7227 */ /* 0x000fe200078e000a */
[----:B------:R-:W-:Y:S02]  /*05f0*/  @!P0 LOP3.LUT R15, RZ, R7, RZ, 0x33, !PT ;  /* 0x00000007ff0f8212 */ /* 0x000fe400078e33ff */
[----:B------:R-:W-:Y:S01]  /*0600*/  IABS R11, R17 ;  /* 0x00000011000b7213 */ /* 0x000fe20000000000 */
[----:B------:R-:W-:Y:S01]  /*0610*/  IMAD R7, R8, R13, RZ ;  /* 0x0000000d08077224 */ /* 0x000fe200078e02ff */
[----:B------:R-:W-:Y:S01]  /*0620*/  IADD3 R15, PT, PT, R15, UR5, RZ ;  /* 0x000000050f0f7c10 */ /* 0x000fe2000fffe0ff */
[----:B------:R-:W-:Y:S01]  /*0630*/  IMAD.MOV.U32 R8, RZ, RZ, RZ ;  /* 0x000000ffff087224 */ /* 0x000fe200078e00ff */
[----:B------:R-:W-:-:S02]  /*0640*/  LOP3.LUT R19, RZ, R12, RZ, 0x33, !PT ;  /* 0x0000000cff137212 */ /* 0x000fc400078e33ff */
[----:B------:R-:W-:Y:S01]  /*0650*/  IABS R14, R15 ;  /* 0x0000000f000e7213 */ /* 0x000fe20000000000 */
[----:B------:R-:W-:Y:S01]  /*0660*/  IMAD.HI.U32 R9, R9, R7, R8 ;  /* 0x0000000709097227 */ /* 0x000fe200078e0008 */
[----:B------:R-:W-:-:S03]  /*0670*/  MOV R8, R11 ;  /* 0x0000000b00087202 */ /* 0x000fc60000000f00 */
[----:B------:R-:W-:Y:S02]  /*0680*/  IMAD.MOV.U32 R11, RZ, RZ, R18 ;  /* 0x000000ffff0b7224 */ /* 0x000fe400078e0012 */
[----:B------:R-:W-:-:S04]  /*0690*/  IMAD.HI.U32 R18, R10, R5, RZ ;  /* 0x000000050a127227 */ /* 0x000fc800078e00ff */
[----:B------:R-:W-:Y:S02]  /*06a0*/  IMAD R5, R18, R11, R5 ;  /* 0x0000000b12057224 */ /* 0x000fe400078e0205 */
[----:B------:R-:W-:-:S03]  /*06b0*/  IMAD.HI.U32 R20, R9, R8, RZ ;  /* 0x0000000809147227 */ /* 0x000fc600078e00ff */
[----:B------:R-:W-:Y:S01]  /*06c0*/  ISETP.GT.U32.AND P3, PT, R16, R5, PT ;  /* 0x000000051000720c */ /* 0x000fe20003f64070 */
[----:B------:R-:W-:Y:S01]  /*06d0*/  IMAD.HI.U32 R7, R9, R14, RZ ;  /* 0x0000000e09077227 */ /* 0x000fe200078e00ff */
[----:B------:R-:W-:-:S04]  /*06e0*/  IADD3 R10, PT, PT, -R20, RZ, RZ ;  /* 0x000000ff140a7210 */ /* 0x000fc80007ffe1ff */
[----:B------:R-:W-:Y:S01]  /*06f0*/  IADD3 R11, PT, PT, -R7, RZ, RZ ;  /* 0x000000ff070b7210 */ /* 0x000fe20007ffe1ff */
[----:B------:R-:W-:-:S04]  /*0700*/  IMAD R8, R13, R10, R8 ;  /* 0x0000000a0d087224 */ /* 0x000fc800078e0208 */
[C---:B------:R-:W-:Y:S01]  /*0710*/  IMAD R10, R13.reuse, R11, R14 ;  /* 0x0000000b0d0a7224 */ /* 0x040fe200078e020e */
[----:B------:R-:W-:Y:S01]  /*0720*/  ISETP.GT.U32.AND P1, PT, R13, R8, PT ;  /* 0x000000080d00720c */ /* 0x000fe20003f24070 */
[----:B------:R-:W-:Y:S01]  /*0730*/  @!P3 IMAD.IADD R5, R5, 0x1, -R16 ;  /* 0x000000010505b824 */ /* 0x000fe200078e0a10 */
[----:B------:R-:W0:Y:S01]  /*0740*/  LDC R14, c[0x0][0x3ac] ;  /* 0x0000eb00ff0e7b82 */ /* 0x000e220000000800 */
[----:B------:R-:W-:Y:S01]  /*0750*/  @!P3 VIADD R18, R18, 0x1 ;  /* 0x000000011212b836 */ /* 0x000fe20000000000 */
[----:B------:R-:W-:Y:S02]  /*0760*/  ISETP.GT.U32.AND P4, PT, R13, R10, PT ;  /* 0x0000000a0d00720c */ /* 0x000fe40003f84070 */
[----:B------:R-:W-:Y:S02]  /*0770*/  ISETP.GE.U32.AND P5, PT, R5, R16, PT ;  /* 0x000000100500720c */ /* 0x000fe40003fa6070 */
[----:B------:R-:W-:Y:S02]  /*0780*/  LOP3.LUT R5, R3, R6, RZ, 0x3c, !PT ;  /* 0x0000000603057212 */ /* 0x000fe400078e3cff */
[----:B------:R-:W1:Y:S01]  /*0790*/  LDC R16, c[0x0][0x3a0] ;  /* 0x0000e800ff107b82 */ /* 0x000e620000000800 */
[----:B------:R-:W-:-:S02]  /*07a0*/  ISETP.NE.AND P3, PT, R6, RZ, PT ;  /* 0x000000ff0600720c */ /* 0x000fc40003f65270 */
[-C--:B------:R-:W-:Y:S01]  /*07b0*/  @!P1 IADD3 R8, PT, PT, R8, -R13.reuse, RZ ;  /* 0x8000000d08089210 */ /* 0x080fe20007ffe0ff */
[----:B------:R-:W-:Y:S01]  /*07c0*/  @!P1 VIADD R20, R20, 0x1 ;  /* 0x0000000114149836 */ /* 0x000fe20000000000 */
[----:B------:R-:W-:Y:S02]  /*07d0*/  ISETP.GE.AND P0, PT, R5, RZ, PT ;  /* 0x000000ff0500720c */ /* 0x000fe40003f06270 */
[-C--:B------:R-:W-:Y:S02]  /*07e0*/  @!P4 IADD3 R10, PT, PT, R10, -R13.reuse, RZ ;  /* 0x8000000d0a0ac210 */ /* 0x080fe40007ffe0ff */
[-C--:B------:R-:W-:Y:S02]  /*07f0*/  ISETP.GE.U32.AND P2, PT, R8, R13.reuse, PT ;  /* 0x0000000d0800720c */ /* 0x080fe40003f46070 */
[----:B------:R-:W-:Y:S02]  /*0800*/  ISETP.GE.U32.AND P6, PT, R10, R13, PT ;  /* 0x0000000d0a00720c */ /* 0x000fe40003fc6070 */
[----:B------:R-:W-:-:S02]  /*0810*/  LOP3.LUT R8, R15, R12, RZ, 0x3c, !PT ;  /* 0x0000000c0f087212 */ /* 0x000fc400078e3cff */
[----:B------:R-:W-:Y:S02]  /*0820*/  @P5 IADD3 R18, PT, PT, R18, 0x1, RZ ;  /* 0x0000000112125810 */ /* 0x000fe40007ffe0ff */
[----:B------:R-:W-:Y:S02]  /*0830*/  @!P4 IADD3 R7, PT, PT, R7, 0x1, RZ ;  /* 0x000000010707c810 */ /* 0x000fe40007ffe0ff */
[----:B------:R-:W-:Y:S01]  /*0840*/  ISETP.GE.AND P4, PT, R8, RZ, PT ;  /* 0x000000ff0800720c */ /* 0x000fe20003f86270 */
[----:B------:R-:W-:Y:S01]  /*0850*/  IMAD.MOV.U32 R21, RZ, RZ, R18 ;  /* 0x000000ffff157224 */ /* 0x000fe200078e0012 */
[----:B------:R-:W-:Y:S01]  /*0860*/  LOP3.LUT R5, R17, R12, RZ, 0x3c, !PT ;  /* 0x0000000c11057212 */ /* 0x000fe200078e3cff */
[----:B------:R-:W2:Y:S01]  /*0870*/  LDC R18, c[0x0][0x3b0] ;  /* 0x0000ec00ff127b82 */ /* 0x000ea20000000800 */
[----:B------:R-:W-:Y:S02]  /*0880*/  @P2 IADD3 R20, PT, PT, R20, 0x1, RZ ;  /* 0x0000000114142810 */ /* 0x000fe40007ffe0ff */
[----:B------:R-:W-:-:S02]  /*0890*/  @P6 IADD3 R7, PT, PT, R7, 0x1, RZ ;  /* 0x0000000107076810 */ /* 0x000fc40007ffe0ff */
[----:B-1----:R-:W-:Y:S02]  /*08a0*/  ISETP.GE.AND P1, PT, R17, R16, PT ;  /* 0x000000101100720c */ /* 0x002fe40003f26270 */
[----:B------:R-:W-:Y:S01]  /*08b0*/  ISETP.GE.AND P5, PT, R5, RZ, PT ;  /* 0x000000ff0500720c */ /* 0x000fe20003fa6270 */
[----:B------:R-:W-:Y:S01]  /*08c0*/  IMAD.MOV.U32 R5, RZ, RZ, RZ ;  /* 0x000000ffff057224 */ /* 0x000fe200078e00ff */
[----:B------:R-:W-:Y:S02]  /*08d0*/  ISETP.NE.AND P6, PT, R12, RZ, PT ;  /* 0x000000ff0c00720c */ /* 0x000fe40003fc5270 */
[----:B------:R-:W-:Y:S02]  /*08e0*/  @!P4 IADD3 R7, PT, PT, -R7, RZ, RZ ;  /* 0x000000ff0707c210 */ /* 0x000fe40007ffe1ff */
[----:B------:R-:W-:Y:S02]  /*08f0*/  @!P0 IADD3 R21, PT, PT, -R21, RZ, RZ ;  /* 0x000000ff15158210 */ /* 0x000fe40007ffe1ff */
[----:B------:R-:W-:-:S02]  /*0900*/  SEL R7, R19, R7, !P6 ;  /* 0x0000000713077207 */ /* 0x000fc40007000000 */
[----:B------:R-:W-:Y:S02]  /*0910*/  @!P3 LOP3.LUT R21, RZ, R6, RZ, 0x33, !PT ;  /* 0x00000006ff15b212 */ /* 0x000fe400078e33ff */
[----:B0-----:R-:W-:Y:S01]  /*0920*/  VIADDMNMX R8, R7, 0x1, R14, PT ;  /* 0x0000000107087846 */ /* 0x001fe2000380010e */
[----:B------:R-:W-:Y:S01]  /*0930*/  HFMA2 R7, -RZ, RZ, 0, 0 ;  /* 0x00000000ff077431 */ /* 0x000fe200000001ff */
[-C--:B------:R-:W-:Y:S01]  /*0940*/  ISETP.GE.AND P0, PT, R15, R16.reuse, PT ;  /* 0x000000100f00720c */ /* 0x080fe20003f06270 */
[----:B------:R-:W-:Y:S01]  /*0950*/  IMAD R21, R21, R16, R15 ;  /* 0x0000001015157224 */ /* 0x000fe200078e020f */
[----:B------:R-:W-:Y:S01]  /*0960*/  @!P5 IADD3 R20, PT, PT, -R20, RZ, RZ ;  /* 0x000000ff1414d210 */ /* 0x000fe20007ffe1ff */
[----:B------:R-:W-:Y:S10]  /*0970*/  @!P1 BRA `(.L_x_1) ;  /* 0x0000000000689947 */ /* 0x000ff40003800000 */
[----:B------:R-:W0:Y:S01]  /*0980*/  LDC R7, c[0x0][0x3a8] ;  /* 0x0000ea00ff077b82 */ /* 0x000e220000000800 */
[----:B------:R-:W-:Y:S02]  /*0990*/  IADD3 R24, PT, PT, R17, -R16, RZ ;  /* 0x8000001011187210 */ /* 0x000fe40007ffe0ff */
[----:B0-----:R-:W-:-:S04]  /*09a0*/  IABS R22, R7 ;  /* 0x0000000700167213 */ /* 0x001fc80000000000 */
[----:B------:R-:W0:Y:S08]  /*09b0*/  I2F.RP R23, R22 ;  /* 0x0000001600177306 */ /* 0x000e300000209400 */
[----:B0-----:R-:W0:Y:S02]  /*09c0*/  MUFU.RCP R23, R23 ;  /* 0x0000001700177308 */ /* 0x001e240000001000 */
[----:B0-----:R-:W-:-:S06]  /*09d0*/  VIADD R10, R23, 0xffffffe ;  /* 0x0ffffffe170a7836 */ /* 0x001fcc0000000000 */
[----:B------:R0:W1:Y:S02]  /*09e0*/  F2I.FTZ.U32.TRUNC.NTZ R11, R10 ;  /* 0x0000000a000b7305 */ /* 0x000064000021f000 */
[----:B0-----:R-:W-:Y:S01]  /*09f0*/  IMAD.MOV.U32 R10, RZ, RZ, RZ ;  /* 0x000000ffff0a7224 */ /* 0x001fe200078e00ff */
[----:B-1----:R-:W-:-:S05]  /*0a00*/  IADD3 R25, PT, PT, RZ, -R11, RZ ;  /* 0x8000000bff197210 */ /* 0x002fca0007ffe0ff */
[----:B------:R-:W-:-:S04]  /*0a10*/  IMAD R25, R25, R22, RZ ;  /* 0x0000001619197224 */ /* 0x000fc800078e02ff */
[----:B------:R-:W-:Y:S01]  /*0a20*/  IMAD.HI.U32 R11, R11, R25, R10 ;  /* 0x000000190b0b7227 */ /* 0x000fe200078e000a */
[----:B------:R-:W-:Y:S02]  /*0a30*/  IABS R25, R24 ;  /* 0x0000001800197213 */ /* 0x000fe40000000000 */
[----:B------:R-:W-:-:S03]  /*0a40*/  LOP3.LUT R24, R24, R7, RZ, 0x3c, !PT ;  /* 0x0000000718187212 */ /* 0x000fc600078e3cff */
[----:B------:R-:W-:Y:S01]  /*0a50*/  IMAD.HI.U32 R11, R11, R25, RZ ;  /* 0x000000190b0b7227 */ /* 0x000fe200078e00ff */
[----:B------:R-:W-:-:S04]  /*0a60*/  ISETP.GE.AND P3, PT, R24, RZ, PT ;  /* 0x000000ff1800720c */ /* 0x000fc80003f66270 */
[----:B------:R-:W-:-:S05]  /*0a70*/  IADD3 R23, PT, PT, -R11, RZ, RZ ;  /* 0x000000ff0b177210 */ /* 0x000fca0007ffe1ff */
[----:B------:R-:W-:-:S05]  /*0a80*/  IMAD R23, R22, R23, R25 ;  /* 0x0000001716177224 */ /* 0x000fca00078e0219 */
[----:B------:R-:W-:-:S13]  /*0a90*/  ISETP.GT.U32.AND P2, PT, R22, R23, PT ;  /* 0x000000171600720c */ /* 0x000fda0003f44070 */
[-C--:B------:R-:W-:Y:S01]  /*0aa0*/  @!P2 IADD3 R23, PT, PT, R23, -R22.reuse, RZ ;  /* 0x800000161717a210 */ /* 0x080fe20007ffe0ff */
[----:B------:R-:W-:Y:S01]  /*0ab0*/  @!P2 VIADD R11, R11, 0x1 ;  /* 0x000000010b0ba836 */ /* 0x000fe20000000000 */
[----:B------:R-:W-:Y:S02]  /*0ac0*/  ISETP.NE.AND P2, PT, R7, RZ, PT ;  /* 0x000000ff0700720c */ /* 0x000fe40003f45270 */
[----:B------:R-:W-:-:S13]  /*0ad0*/  ISETP.GE.U32.AND P1, PT, R23, R22, PT ;  /* 0x000000161700720c */ /* 0x000fda0003f26070 */
[----:B------:R-:W-:-:S04]  /*0ae0*/  @P1 IADD3 R11, PT, PT, R11, 0x1, RZ ;  /* 0x000000010b0b1810 */ /* 0x000fc80007ffe0ff */
[----:B------:R-:W-:Y:S02]  /*0af0*/  @!P3 IADD3 R11, PT, PT, -R11, RZ, RZ ;  /* 0x000000ff0b0bb210 */ /* 0x000fe40007ffe1ff */
[----:B------:R-:W-:-:S05]  /*0b00*/  @!P2 LOP3.LUT R11, RZ, R7, RZ, 0x33, !PT ;  /* 0x00000007ff0ba212 */ /* 0x000fca00078e33ff */
[----:B------:R-:W-:-:S07]  /*0b10*/  VIADD R7, R11, 0x1 ;  /* 0x000000010b077836 */ /* 0x000fce0000000000 */
.L_x_1:
[----:B------:R-:W-:Y:S05]  /*0b20*/  BSYNC.RECONVERGENT B0 ;  /* 0x0000000000007941 */ /* 0x000fea0003800200 */
.L_x_0:
[----:B------:R-:W-:Y:S04]  /*0b30*/  BSSY.RECONVERGENT B0, `(.L_x_2) ;  /* 0x0000011000007945 */ /* 0x000fe80003800200 */
[----:B------:R-:W-:Y:S05]  /*0b40*/  @!P0 BRA `(.L_x_3) ;  /* 0x00000000003c8947 */ /* 0x000fea0003800000 */
[----:B------:R-:W-:-:S04]  /*0b50*/  IADD3 R15, PT, PT, R15, -R16, RZ ;  /* 0x800000100f0f7210 */ /* 0x000fc80007ffe0ff */
[----:B------:R-:W-:Y:S02]  /*0b60*/  IABS R10, R15 ;  /* 0x0000000f000a7213 */ /* 0x000fe40000000000 */
[----:B------:R-:W-:-:S03]  /*0b70*/  LOP3.LUT R12, R15, R12, RZ, 0x3c, !PT ;  /* 0x0000000c0f0c7212 */ /* 0x000fc600078e3cff */
[----:B------:R-:W-:Y:S01]  /*0b80*/  IMAD.HI.U32 R9, R9, R10, RZ ;  /* 0x0000000a09097227 */ /* 0x000fe200078e00ff */
[----:B------:R-:W-:-:S04]  /*0b90*/  ISETP.GE.AND P2, PT, R12, RZ, PT ;  /* 0x000000ff0c00720c */ /* 0x000fc80003f46270 */
[----:B------:R-:W-:-:S05]  /*0ba0*/  IADD3 R5, PT, PT, -R9, RZ, RZ ;  /* 0x000000ff09057210 */ /* 0x000fca0007ffe1ff */
[----:B------:R-:W-:-:S05]  /*0bb0*/  IMAD R10, R13, R5, R10 ;  /* 0x000000050d0a7224 */ /* 0x000fca00078e020a */
[----:B------:R-:W-:-:S13]  /*0bc0*/  ISETP.GT.U32.AND P1, PT, R13, R10, PT ;  /* 0x0000000a0d00720c */ /* 0x000fda0003f24070 */
[----:B------:R-:W-:Y:S01]  /*0bd0*/  @!P1 IMAD.IADD R10, R10, 0x1, -R13 ;  /* 0x000000010a0a9824 */ /* 0x000fe200078e0a0d */
[----:B------:R-:W-:-:S04]  /*0be0*/  @!P1 IADD3 R9, PT, PT, R9, 0x1, RZ ;  /* 0x0000000109099810 */ /* 0x000fc80007ffe0ff */
[----:B------:R-:W-:-:S13]  /*0bf0*/  ISETP.GE.U32.AND P0, PT, R10, R13, PT ;  /* 0x0000000d0a00720c */ /* 0x000fda0003f06070 */
[----:B------:R-:W-:-:S05]  /*0c00*/  @P0 IADD3 R9, PT, PT, R9, 0x1, RZ ;  /* 0x0000000109090810 */ /* 0x000fca0007ffe0ff */
[----:B------:R-:W-:-:S05]  /*0c10*/  @!P2 IMAD.MOV R9, RZ, RZ, -R9 ;  /* 0x000000ffff09a224 */ /* 0x000fca00078e0a09 */
[----:B------:R-:W-:-:S04]  /*0c20*/  SEL R5, R19, R9, !P6 ;  /* 0x0000000913057207 */ /* 0x000fc80007000000 */
[----:B------:R-:W-:-:S07]  /*0c30*/  IADD3 R5, PT, PT, R5, 0x1, RZ ;  /* 0x0000000105057810 */ /* 0x000fce0007ffe0ff */
.L_x_3:
[----:B------:R-:W-:Y:S05]  /*0c40*/  BSYNC.RECONVERGENT B0 ;  /* 0x0000000000007941 */ /* 0x000fea0003800200 */
.L_x_2:
[----:B------:R-:W-:Y:S01]  /*0c50*/  ISETP.GE.AND P0, PT, R5, R8, PT ;  /* 0x000000080500720c */ /* 0x000fe20003f06270 */
[----:B------:R-:W-:Y:S01]  /*0c60*/  BSSY.RECONVERGENT B1, `(.L_x_4) ;  /* 0x000009f000017945 */ /* 0x000fe20003800200 */
[----:B------:R-:W-:Y:S01]  /*0c70*/  SEL R19, R19, R20, !P6 ;  /* 0x0000001413137207 */ /* 0x000fe20007000000 */
[----:B------:R-:W-:Y:S01]  /*0c80*/  IMAD R21, R21, R16, R17 ;  /* 0x0000001015157224 */ /* 0x000fe200078e0211 */
[----:B------:R-:W-:Y:S02]  /*0c90*/  MOV R22, RZ ;  /* 0x000000ff00167202 */ /* 0x000fe40000000f00 */
[----:B--2---:R-:W-:-:S07]  /*0ca0*/  VIADDMNMX R10, R19, 0x1, R18, PT ;  /* 0x00000001130a7846 */ /* 0x004fce0003800112 */
[----:B------:R-:W-:Y:S05]  /*0cb0*/  @P0 BRA `(.L_x_5) ;  /* 0x0000000800640947 */ /* 0x000fea0003800000 */
[----:B------:R-:W-:Y:S02]  /*0cc0*/  IMAD.IADD R13, R10, 0x1, -R7 ;  /* 0x000000010a0d7824 */ /* 0x000fe400078e0a07 */
[----:B------:R-:W-:Y:S02]  /*0cd0*/  IMAD R14, R21, R14, RZ ;  /* 0x0000000e150e7224 */ /* 0x000fe400078e02ff */
[----:B------:R-:W-:Y:S01]  /*0ce0*/  IMAD.MOV.U32 R22, RZ, RZ, RZ ;  /* 0x000000ffff167224 */ /* 0x000fe200078e00ff */
[C---:B------:R-:W-:Y:S02]  /*0cf0*/  LOP3.LUT R12, R13.reuse, 0x7, RZ, 0xc0, !PT ;  /* 0x000000070d0c7812 */ /* 0x040fe400078ec0ff */
[----:B------:R-:W-:Y:S02]  /*0d00*/  LOP3.LUT R11, R13, 0xf, RZ, 0xc0, !PT ;  /* 0x0000000f0d0b7812 */ /* 0x000fe400078ec0ff */
[----:B------:R-:W-:Y:S02]  /*0d10*/  IADD3 R15, PT, PT, R12, -0x1, RZ ;  /* 0xffffffff0c0f7810 */ /* 0x000fe40007ffe0ff */
[----:B------:R-:W-:-:S02]  /*0d20*/  IADD3 R9, PT, PT, R11, -0x1, RZ ;  /* 0xffffffff0b097810 */ /* 0x000fc40007ffe0ff */
[----:B------:R-:W-:Y:S02]  /*0d30*/  ISETP.GE.U32.AND P0, PT, R15, 0x3, PT ;  /* 0x000000030f00780c */ /* 0x000fe40003f06070 */
[----:B------:R-:W-:Y:S02]  /*0d40*/  LOP3.LUT R15, R13, 0xfffffff0, RZ, 0xc0, !PT ;  /* 0xfffffff00d0f7812 */ /* 0x000fe400078ec0ff */
[----:B------:R-:W-:Y:S02]  /*0d50*/  ISETP.GE.U32.AND P1, PT, R9, 0x7, PT ;  /* 0x000000070900780c */ /* 0x000fe40003f26070 */
[----:B------:R-:W-:Y:S02]  /*0d60*/  LOP3.LUT R13, R13, 0x3, RZ, 0xc0, !PT ;  /* 0x000000030d0d7812 */ /* 0x000fe400078ec0ff */
[----:B------:R-:W-:-:S09]  /*0d70*/  IADD3 R15, PT, PT, -R15, RZ, RZ ;  /* 0x000000ff0f0f7210 */ /* 0x000fd20007ffe1ff */
.L_x_15:
[----:B------:R-:W-:Y:S01]  /*0d80*/  ISETP.GE.AND P2, PT, R7, R10, PT ;  /* 0x0000000a0700720c */ /* 0x000fe20003f46270 */
[----:B------:R-:W-:-:S12]  /*0d90*/  BSSY.RECONVERGENT B0, `(.L_x_6) ;  /* 0x0000088000007945 */ /* 0x000fd80003800200 */
[----:B------:R-:W-:Y:S05]  /*0da0*/  @P2 BRA `(.L_x_7) ;  /* 0x0000000800182947 */ /* 0x000fea0003800000 */
[----:B------:R-:W0:Y:S01]  /*0db0*/  LDCU UR5, c[0x0][0x3b0] ;  /* 0x00007600ff0577ac */ /* 0x000e220008000800 */
[----:B------:R-:W-:Y:S01]  /*0dc0*/  IADD3 R9, PT, PT, -R10, R7, RZ ;  /* 0x000000070a097210 */ /* 0x000fe20007ffe1ff */
[----:B------:R-:W-:Y:S01]  /*0dd0*/  IMAD R23, R5, UR4, R14 ;  /* 0x0000000405177c24 */ /* 0x000fe2000f8e020e */
[----:B------:R-:W-:Y:S01]  /*0de0*/  BSSY.RECONVERGENT B2, `(.L_x_8) ;  /* 0x000003f000027945 */ /* 0x000fe20003800200 */
[----:B------:R-:W-:Y:S01]  /*0df0*/  ISETP.NE.AND P3, PT, R11, RZ, PT ;  /* 0x000000ff0b00720c */ /* 0x000fe20003f65270 */
[----:B------:R-:W-:Y:S01]  /*0e00*/  IMAD.MOV.U32 R25, RZ, RZ, R7 ;  /* 0x000000ffff197224 */ /* 0x000fe200078e0007 */
[----:B------:R-:W-:Y:S01]  /*0e10*/  ISETP.GT.U32.AND P2, PT, R9, -0x10, PT ;  /* 0xfffffff00900780c */ /* 0x000fe20003f44070 */
[----:B0-----:R-:W-:-:S12]  /*0e20*/  IMAD R23, R23, UR5, RZ ;  /* 0x0000000517177c24 */ /* 0x001fd8000f8e02ff */
[----:B------:R-:W-:Y:S05]  /*0e30*/  @P2 BRA `(.L_x_9) ;  /* 0x0000000000e42947 */ /* 0x000fea0003800000 */
[----:B------:R-:W-:Y:S01]  /*0e40*/  IMAD R9, R0, R7, R23 ;  /* 0x0000000700097224 */ /* 0x000fe200078e0217 */
[----:B------:R-:W-:Y:S02]  /*0e50*/  MOV R26, R15 ;  /* 0x0000000f001a7202 */ /* 0x000fe40000000f00 */
[----:B------:R-:W-:-:S07]  /*0e60*/  MOV R25, R7 ;  /* 0x0000000700197202 */ /* 0x000fce0000000f00 */
.L_x_10:
[----:B------:R-:W0:Y:S02]  /*0e70*/  LDC.64 R20, c[0x0][0x380] ;  /* 0x0000e000ff147b82 */ /* 0x000e240000000a00 */
[----:B0-----:R-:W-:-:S05]  /*0e80*/  IMAD.WIDE R20, R9, 0x4, R20 ;  /* 0x0000000409147825 */ /* 0x001fca00078e0214 */
[----:B------:R-:W2:Y:S01]  /*0e90*/  LDG.E R29, desc[UR10][R20.64] ;  /* 0x0000000a141d7981 */ /* 0x000ea2000c1e1900 */
[----:B------:R-:W-:-:S05]  /*0ea0*/  IMAD.WIDE R18, R0, 0x4, R20 ;  /* 0x0000000400127825 */ /* 0x000fca00078e0214 */
[----:B------:R0:W3:Y:S02]  /*0eb0*/  LDG.E R28, desc[UR10][R18.64] ;  /* 0x0000000a121c7981 */ /* 0x0000e4000c1e1900 */
[----:B0-----:R-:W-:-:S05]  /*0ec0*/  IMAD.WIDE R18, R0, 0x4, R18 ;  /* 0x0000000400127825 */ /* 0x001fca00078e0212 */
[----:B------:R0:W4:Y:S01]  /*0ed0*/  LDG.E R27, desc[UR10][R18.64] ;  /* 0x0000000a121b7981 */ /* 0x000122000c1e1900 */
[----:B------:R-:W-:-:S05]  /*0ee0*/  IMAD.WIDE R16, R0, 0x4, R18 ;  /* 0x0000000400107825 */ /* 0x000fca00078e0212 */
[----:B------:R-:W5:Y:S01]  /*0ef0*/  LDG.E R24, desc[UR10][R16.64] ;  /* 0x0000000a10187981 */ /* 0x000f62000c1e1900 */
[----:B0-----:R-:W-:-:S05]  /*0f00*/  IMAD.WIDE R18, R0, 0x4, R16 ;  /* 0x0000000400127825 */ /* 0x001fca00078e0210 */
[----:B------:R3:W5:Y:S01]  /*0f10*/  LDG.E R16, desc[UR10][R18.64] ;  /* 0x0000000a12107981 */ /* 0x000762000c1e1900 */
[----:B------:R-:W-:-:S04]  /*0f20*/  IMAD.WIDE R20, R0, 0x4, R18 ;  /* 0x0000000400147825 */ /* 0x000fc800078e0212 */
[----:B--2---:R-:W-:Y:S02]  /*0f30*/  FADD R29, R29, R22 ;  /* 0x000000161d1d7221 */ /* 0x004fe40000000000 */
[----:B------:R0:W2:Y:S02]  /*0f40*/  LDG.E R22, desc[UR10][R20.64] ;  /* 0x0000000a14167981 */ /* 0x0000a4000c1e1900 */
[----:B---3--:R-:W-:Y:S01]  /*0f50*/  FADD R18, R29, R28 ;  /* 0x0000001c1d127221 */ /* 0x008fe20000000000 */
[----:B0-----:R-:W-:-:S05]  /*0f60*/  IMAD.WIDE R20, R0, 0x4, R20 ;  /* 0x0000000400147825 */ /* 0x001fca00078e0214 */
[----:B------:R5:W3:Y:S01]  /*0f70*/  LDG.E R17, desc[UR10][R20.64] ;  /* 0x0000000a14117981 */ /* 0x000ae2000c1e1900 */
[----:B------:R-:W-:-:S04]  /*0f80*/  IMAD.WIDE R28, R0, 0x4, R20 ;  /* 0x00000004001c7825 */ /* 0x000fc800078e0214 */
[----:B----4-:R-:W-:Y:S02]  /*0f90*/  FADD R19, R18, R27 ;  /* 0x0000001b12137221 */ /* 0x010fe40000000000 */
[----:B------:R0:W4:Y:S02]  /*0fa0*/  LDG.E R27, desc[UR10][R28.64] ;  /* 0x0000000a1c1b7981 */ /* 0x000124000c1e1900 */
[----:B-----5:R-:W-:Y:S01]  /*0fb0*/  FADD R21, R19, R24 ;  /* 0x0000001813157221 */ /* 0x020fe20000000000 */
[----:B0-----:R-:W-:-:S05]  /*0fc0*/  IMAD.WIDE R28, R0, 0x4, R28 ;  /* 0x00000004001c7825 */ /* 0x001fca00078e021c */
[----:B------:R-:W5:Y:S01]  /*0fd0*/  LDG.E R24, desc[UR10][R28.64] ;  /* 0x0000000a1c187981 */ /* 0x000f62000c1e1900 */
[----:B------:R-:W-:-:S04]  /*0fe0*/  IMAD.WIDE R18, R0, 0x4, R28 ;  /* 0x0000000400127825 */ /* 0x000fc800078e021c */
[----:B------:R-:W-:Y:S02]  /*0ff0*/  FADD R21, R21, R16 ;  /* 0x0000001015157221 */ /* 0x000fe40000000000 */
[----:B------:R0:W5:Y:S02]  /*1000*/  LDG.E R16, desc[UR10][R18.64] ;  /* 0x0000000a12107981 */ /* 0x000164000c1e1900 */
[----:B0-----:R-:W-:-:S04]  /*1010*/  IMAD.WIDE R18, R0, 0x4, R18 ;  /* 0x0000000400127825 */ /* 0x001fc800078e0212 */
[----:B--2---:R-:W-:Y:S01]  /*1020*/  FADD R28, R21, R22 ;  /* 0x00000016151c7221 */ /* 0x004fe20000000000 */
[----:B------:R-:W-:Y:S01]  /*1030*/  IMAD.WIDE R20, R0, 0x4, R18 ;  /* 0x0000000400147825 */ /* 0x000fe200078e0212 */
[----:B------:R4:W2:Y:S03]  /*1040*/  LDG.E R22, desc[UR10][R18.64] ;  /* 0x0000000a12167981 */ /* 0x0008a6000c1e1900 */
[----:B---3--:R-:W-:Y:S02]  /*1050*/  FADD R28, R28, R17 ;  /* 0x000000111c1c7221 */ /* 0x008fe40000000000 */
[----:B------:R0:W3:Y:S02]  /*1060*/  LDG.E R17, desc[UR10][R20.64] ;  /* 0x0000000a14117981 */ /* 0x0000e4000c1e1900 */
[----:B----4-:R-:W-:Y:S01]  /*1070*/  FADD R19, R28, R27 ;  /* 0x0000001b1c137221 */ /* 0x010fe20000000000 */
[----:B0-----:R-:W-:-:S05]  /*1080*/  IMAD.WIDE R20, R0, 0x4, R20 ;  /* 0x0000000400147825 */ /* 0x001fca00078e0214 */
[----:B------:R0:W4:Y:S01]  /*1090*/  LDG.E R27, desc[UR10][R20.64] ;  /* 0x0000000a141b7981 */ /* 0x000122000c1e1900 */
[----:B------:R-:W-:-:S04]  /*10a0*/  IMAD.WIDE R28, R0, 0x4, R20 ;  /* 0x00000004001c7825 */ /* 0x000fc800078e0214 */
[----:B-----5:R-:W-:Y:S02]  /*10b0*/  FADD R19, R19, R24 ;  /* 0x0000001813137221 */ /* 0x020fe40000000000 */
[----:B------:R1:W5:Y:S02]  /*10c0*/  LDG.E R24, desc[UR10][R28.64] ;  /* 0x0000000a1c187981 */ /* 0x000364000c1e1900 */
[----:B0-----:R-:W-:Y:S01]  /*10d0*/  FADD R21, R19, R16 ;  /* 0x0000001013157221 */ /* 0x001fe20000000000 */
[----:B-1----:R-:W-:-:S05]  /*10e0*/  IMAD.WIDE R28, R0, 0x4, R28 ;  /* 0x00000004001c7825 */ /* 0x002fca00078e021c */
[----:B------:R-:W5:Y:S01]  /*10f0*/  LDG.E R16, desc[UR10][R28.64] ;  /* 0x0000000a1c107981 */ /* 0x000f62000c1e1900 */
[----:B------:R-:W-:-:S06]  /*1100*/  IMAD.WIDE R18, R0, 0x4, R28 ;  /* 0x0000000400127825 */ /* 0x000fcc00078e021c */
[----:B------:R-:W5:Y:S01]  /*1110*/  LDG.E R18, desc[UR10][R18.64] ;  /* 0x0000000a12127981 */ /* 0x000f62000c1e1900 */
[----:B------:R-:W-:Y:S01]  /*1120*/  VIADD R26, R26, 0x10 ;  /* 0x000000101a1a7836 */ /* 0x000fe20000000000 */
[----:B------:R-:W-:Y:S02]  /*1130*/  IADD3 R25, PT, PT, R25, 0x10, RZ ;  /* 0x0000001019197810 */ /* 0x000fe40007ffe0ff */
[----:B------:R-:W-:Y:S02]  /*1140*/  IADD3 R9, PT, PT, R2, R9, RZ ;  /* 0x0000000902097210 */ /* 0x000fe40007ffe0ff */
[----:B------:R-:W-:Y:S01]  /*1150*/  ISETP.NE.AND P2, PT, R26, RZ, PT ;  /* 0x000000ff1a00720c */ /* 0x000fe20003f45270 */
[----:B--2---:R-:W-:-:S04]  /*1160*/  FADD R22, R21, R22 ;  /* 0x0000001615167221 */ /* 0x004fc80000000000 */
[----:B---3--:R-:W-:-:S04]  /*1170*/  FADD R22, R22, R17 ;  /* 0x0000001116167221 */ /* 0x008fc80000000000 */
[----:B----4-:R-:W-:-:S04]  /*1180*/  FADD R27, R22, R27 ;  /* 0x0000001b161b7221 */ /* 0x010fc80000000000 */
[----:B-----5:R-:W-:-:S04]  /*1190*/  FADD R27, R27, R24 ;  /* 0x000000181b1b7221 */ /* 0x020fc80000000000 */
[----:B------:R-:W-:-:S04]  /*11a0*/  FADD R27, R27, R16 ;  /* 0x000000101b1b7221 */ /* 0x000fc80000000000 */
[----:B------:R-:W-:Y:S01]  /*11b0*/  FADD R22, R27, R18 ;  /* 0x000000121b167221 */ /* 0x000fe20000000000 */
[----:B------:R-:W-:Y:S06]  /*11c0*/  @P2 BRA `(.L_x_10) ;  /* 0xfffffffc00282947 */ /* 0x000fec000383ffff */
.L_x_9:
[----:B------:R-:W-:Y:S05]  /*11d0*/  BSYNC.RECONVERGENT B2 ;  /* 0x0000000000027941 */ /* 0x000fea0003800200 */
.L_x_8:
[----:B------:R-:W-:Y:S05]  /*11e0*/  @!P3 BRA `(.L_x_7) ;  /* 0x000000040008b947 */ /* 0x000fea0003800000 */
[----:B------:R-:W-:Y:S01]  /*11f0*/  BSSY.RECONVERGENT B2, `(.L_x_11) ;  /* 0x000001e000027945 */ /* 0x000fe20003800200 */
[----:B------:R-:W-:-:S03]  /*1200*/  ISETP.NE.AND P2, PT, R12, RZ, PT ;  /* 0x000000ff0c00720c */ /* 0x000fc60003f45270 */
[----:B------:R-:W-:Y:S10]  /*1210*/  @!P1 BRA `(.L_x_12) ;  /* 0x00000000006c9947 */ /* 0x000ff40003800000 */
[----:B------:R-:W0:Y:S01]  /*1220*/  LDC.64 R18, c[0x0][0x380] ;  /* 0x0000e000ff127b82 */ /* 0x000e220000000a00 */
[----:B------:R-:W-:-:S04]  /*1230*/  IMAD R9, R0, R25, R23 ;  /* 0x0000001900097224 */ /* 0x000fc800078e0217 */
[----:B0-----:R-:W-:-:S05]  /*1240*/  IMAD.WIDE R18, R9, 0x4, R18 ;  /* 0x0000000409127825 */ /* 0x001fca00078e0212 */
[----:B------:R0:W2:Y:S01]  /*1250*/  LDG.E R9, desc[UR10][R18.64] ;  /* 0x0000000a12097981 */ /* 0x0000a2000c1e1900 */
[----:B------:R-:W-:-:S05]  /*1260*/  IMAD.WIDE R16, R0, 0x4, R18 ;  /* 0x0000000400107825 */ /* 0x000fca00078e0212 */
[----:B------:R1:W3:Y:S01]  /*1270*/  LDG.E R24, desc[UR10][R16.64] ;  /* 0x0000000a10187981 */ /* 0x0002e2000c1e1900 */
[----:B------:R-:W-:-:S04]  /*1280*/  IMAD.WIDE R20, R0, 0x4, R16 ;  /* 0x0000000400147825 */ /* 0x000fc800078e0210 */
[C---:B0-----:R-:W-:Y:S02]  /*1290*/  IMAD.WIDE R18, R0.reuse, 0x4, R20 ;  /* 0x0000000400127825 */ /* 0x041fe400078e0214 */
[----:B------:R-:W4:Y:S02]  /*12a0*/  LDG.E R20, desc[UR10][R20.64] ;  /* 0x0000000a14147981 */ /* 0x000f24000c1e1900 */
[C---:B-1----:R-:W-:Y:S02]  /*12b0*/  IMAD.WIDE R16, R0.reuse, 0x4, R18 ;  /* 0x0000000400107825 */ /* 0x042fe400078e0212 */
[----:B------:R-:W5:Y:S02]  /*12c0*/  LDG.E R18, desc[UR10][R18.64] ;  /* 0x0000000a12127981 */ /* 0x000f64000c1e1900 */
[C---:B------:R-:W-:Y:S02]  /*12d0*/  IMAD.WIDE R26, R0.reuse, 0x4, R16 ;  /* 0x00000004001a7825 */ /* 0x040fe400078e0210 */
[----:B------:R-:W5:Y:S02]  /*12e0*/  LDG.E R16, desc[UR10][R16.64] ;  /* 0x0000000a10107981 */ /* 0x000f64000c1e1900 */
[----:B------:R-:W-:-:S02]  /*12f0*/  IMAD.WIDE R28, R0, 0x4, R26 ;  /* 0x00000004001c7825 */ /* 0x000fc400078e021a */
[----:B------:R-:W5:Y:S04]  /*1300*/  LDG.E R26, desc[UR10][R26.64] ;  /* 0x0000000a1a1a7981 */ /* 0x000f68000c1e1900 */
[----:B------:R0:W5:Y:S02]  /*1310*/  LDG.E R21, desc[UR10][R28.64] ;  /* 0x0000000a1c157981 */ /* 0x000164000c1e1900 */
[----:B0-----:R-:W-:-:S06]  /*1320*/  IMAD.WIDE R28, R0, 0x4, R28 ;  /* 0x00000004001c7825 */ /* 0x001fcc00078e021c */
[----:B------:R-:W5:Y:S01]  /*1330*/  LDG.E R28, desc[UR10][R28.64] ;  /* 0x0000000a1c1c7981 */ /* 0x000f62000c1e1900 */
[----:B------:R-:W-:Y:S02]  /*1340*/  VIADD R25, R25, 0x8 ;  /* 0x0000000819197836 */ /* 0x000fe40000000000 */
[----:B--2---:R-:W-:-:S04]  /*1350*/  FADD R9, R22, R9 ;  /* 0x0000000916097221 */ /* 0x004fc80000000000 */
[----:B---3--:R-:W-:-:S04]  /*1360*/  FADD R9, R9, R24 ;  /* 0x0000001809097221 */ /* 0x008fc80000000000 */
[----:B----4-:R-:W-:-:S04]  /*1370*/  FADD R9, R9, R20 ;  /* 0x0000001409097221 */ /* 0x010fc80000000000 */
[----:B-----5:R-:W-:-:S04]  /*1380*/  FADD R9, R9, R18 ;  /* 0x0000001209097221 */ /* 0x020fc80000000000 */
[----:B------:R-:W-:-:S04]  /*1390*/  FADD R9, R9, R16 ;  /* 0x0000001009097221 */ /* 0x000fc80000000000 */
[----:B------:R-:W-:-:S04]  /*13a0*/  FADD R16, R9, R26 ;  /* 0x0000001a09107221 */ /* 0x000fc80000000000 */
[----:B------:R-:W-:-:S04]  /*13b0*/  FADD R21, R16, R21 ;  /* 0x0000001510157221 */ /* 0x000fc80000000000 */
[----:B------:R-:W-:-:S07]  /*13c0*/  FADD R22, R21, R28 ;  /* 0x0000001c15167221 */ /* 0x000fce0000000000 */
.L_x_12:
[----:B------:R-:W-:Y:S05]  /*13d0*/  BSYNC.RECONVERGENT B2 ;  /* 0x0000000000027941 */ /* 0x000fea0003800200 */
.L_x_11:
[----:B------:R-:W-:Y:S05]  /*13e0*/  @!P2 BRA `(.L_x_7) ;  /* 0x000000000088a947 */ /* 0x000fea0003800000 */
[----:B------:R-:W-:Y:S01]  /*13f0*/  BSSY.RECONVERGENT B2, `(.L_x_13) ;  /* 0x0000012000027945 */ /* 0x000fe20003800200 */
[----:B------:R-:W-:-:S03]  /*1400*/  ISETP.NE.AND P2, PT, R13, RZ, PT ;  /* 0x000000ff0d00720c */ /* 0x000fc60003f45270 */
[----:B------:R-:W-:Y:S10]  /*1410*/  @!P0 BRA `(.L_x_14) ;  /* 0x00000000003c8947 */ /* 0x000ff40003800000 */
[----:B------:R-:W0:Y:S01]  /*1420*/  LDC.64 R26, c[0x0][0x380] ;  /* 0x0000e000ff1a7b82 */ /* 0x000e220000000a00 */
[----:B------:R-:W-:-:S04]  /*1430*/  IMAD R9, R0, R25, R23 ;  /* 0x0000001900097224 */ /* 0x000fc800078e0217 */
[----:B0-----:R-:W-:-:S04]  /*1440*/  IMAD.WIDE R26, R9, 0x4, R26 ;  /* 0x00000004091a7825 */ /* 0x001fc800078e021a */
[C---:B------:R-:W-:Y:S02]  /*1450*/  IMAD.WIDE R20, R0.reuse, 0x4, R26 ;  /* 0x0000000400147825 */ /* 0x040fe400078e021a */
[----:B------:R-:W2:Y:S02]  /*1460*/  LDG.E R27, desc[UR10][R26.64] ;  /* 0x0000000a1a1b7981 */ /* 0x000ea4000c1e1900 */
[C---:B------:R-:W-:Y:S02]  /*1470*/  IMAD.WIDE R18, R0.reuse, 0x4, R20 ;  /* 0x0000000400127825 */ /* 0x040fe400078e0214 */
[----:B------:R-:W3:Y:S02]  /*1480*/  LDG.E R21, desc[UR10][R20.64] ;  /* 0x0000000a14157981 */ /* 0x000ee4000c1e1900 */
[----:B------:R-:W-:Y:S02]  /*1490*/  IMAD.WIDE R16, R0, 0x4, R18 ;  /* 0x0000000400107825 */ /* 0x000fe400078e0212 */
[----:B------:R-:W4:Y:S04]  /*14a0*/  LDG.E R19, desc[UR10][R18.64] ;  /* 0x0000000a12137981 */ /* 0x000f28000c1e1900 */
[----:B------:R-:W5:Y:S01]  /*14b0*/  LDG.E R17, desc[UR10][R16.64] ;  /* 0x0000000a10117981 */ /* 0x000f62000c1e1900 */
[----:B------:R-:W-:Y:S01]  /*14c0*/  IADD3 R25, PT, PT, R25, 0x4, RZ ;  /* 0x0000000419197810 */ /* 0x000fe20007ffe0ff */
[----:B--2---:R-:W-:-:S04]  /*14d0*/  FADD R22, R22, R27 ;  /* 0x0000001b16167221 */ /* 0x004fc80000000000 */
[----:B---3--:R-:W-:-:S04]  /*14e0*/  FADD R22, R22, R21 ;  /* 0x0000001516167221 */ /* 0x008fc80000000000 */
[----:B----4-:R-:W-:-:S04]  /*14f0*/  FADD R22, R22, R19 ;  /* 0x0000001316167221 */ /* 0x010fc80000000000 */
[----:B-----5:R-:W-:-:S07]  /*1500*/  FADD R22, R22, R17 ;  /* 0x0000001116167221 */ /* 0x020fce0000000000 */
.L_x_14:
[----:B------:R-:W-:Y:S05]  /*1510*/  BSYNC.RECONVERGENT B2 ;  /* 0x0000000000027941 */ /* 0x000fea0003800200 */
.L_x_13:
[----:B------:R-:W-:Y:S05]  /*1520*/  @!P2 BRA `(.L_x_7) ;  /* 0x000000000038a947 */ /* 0x000fea0003800000 */
[----:B------:R-:W0:Y:S01]  /*1530*/  LDC.64 R16, c[0x0][0x380] ;  /* 0x0000e000ff107b82 */ /* 0x000e220000000a00 */
[----:B------:R-:W-:-:S04]  /*1540*/  IMAD R23, R0, R25, R23 ;  /* 0x0000001900177224 */ /* 0x000fc800078e0217 */
[----:B0-----:R-:W-:-:S05]  /*1550*/  IMAD.WIDE R16, R23, 0x4, R16 ;  /* 0x0000000417107825 */ /* 0x001fca00078e0210 */
[----:B------:R-:W2:Y:S01]  /*1560*/  LDG.E R9, desc[UR10][R16.64] ;  /* 0x0000000a10097981 */ /* 0x000ea2000c1e1900 */
[----:B------:R-:W-:Y:S01]  /*1570*/  ISETP.NE.AND P2, PT, R13, 0x1, PT ;  /* 0x000000010d00780c */ /* 0x000fe20003f45270 */
[----:B--2---:R-:W-:-:S12]  /*1580*/  FADD R22, R22, R9 ;  /* 0x0000000916167221 */ /* 0x004fd80000000000 */
[----:B------:R-:W-:Y:S05]  /*1590*/  @!P2 BRA `(.L_x_7) ;  /* 0x00000000001ca947 */ /* 0x000fea0003800000 */
[----:B------:R-:W-:Y:S01]  /*15a0*/  ISETP.NE.AND P2, PT, R13, 0x2, PT ;  /* 0x000000020d00780c */ /* 0x000fe20003f45270 */
[----:B------:R-:W-:-:S12]  /*15b0*/  IMAD.WIDE R16, R0, 0x4, R16 ;  /* 0x0000000400107825 */ /* 0x000fd800078e0210 */
[----:B------:R-:W-:Y:S02]  /*15c0*/  @P2 IMAD.WIDE R18, R0, 0x4, R16 ;  /* 0x0000000400122825 */ /* 0x000fe400078e0210 */
[----:B------:R-:W2:Y:S04]  /*15d0*/  LDG.E R17, desc[UR10][R16.64] ;  /* 0x0000000a10117981 */ /* 0x000ea8000c1e1900 */
[----:B------:R-:W3:Y:S01]  /*15e0*/  @P2 LDG.E R19, desc[UR10][R18.64] ;  /* 0x0000000a12132981 */ /* 0x000ee2000c1e1900 */
[----:B--2---:R-:W-:-:S04]  /*15f0*/  FADD R22, R22, R17 ;  /* 0x0000001116167221 */ /* 0x004fc80000000000 */
[----:B---3--:R-:W-:-:S07]  /*1600*/  @P2 FADD R22, R22, R19 ;  /* 0x0000001316162221 */ /* 0x008fce0000000000 */
.L_x_7:
[----:B------:R-:W-:Y:S05]  /*1610*/  BSYNC.RECONVERGENT B0 ;  /* 0x0000000000007941 */ /* 0x000fea0003800200 */
.L_x_6:
[----:B------:R-:W-:-:S04]  /*1620*/  IADD3 R5, PT, PT, R5, 0x1, RZ ;  /* 0x0000000105057810 */ /* 0x000fc80007ffe0ff */
[----:B------:R-:W-:-:S13]  /*1630*/  ISETP.NE.AND P2, PT, R5, R8, PT ;  /* 0x000000080500720c */ /* 0x000fda0003f45270 */
[----:B------:R-:W-:Y:S05]  /*1640*/  @P2 BRA `(.L_x_15) ;  /* 0xfffffff400cc2947 */ /* 0x000fea000383ffff */
.L_x_5:
[----:B------:R-:W-:Y:S05]  /*1650*/  BSYNC.RECONVERGENT B1 ;  /* 0x0000000000017941 */ /* 0x000fea0003800200 */
.L_x_4:
[----:B------:R-:W0:Y:S01]  /*1660*/  LDC.64 R8, c[0x0][0x388] ;  /* 0x0000e200ff087b82 */ /* 0x000e220000000a00 */
[----:B------:R-:W1:Y:S01]  /*1670*/  LDCU UR5, c[0x0][0x390] ;  /* 0x00007200ff0577ac */ /* 0x000e620008000800 */
[----:B0-----:R-:W-:Y:S01]  /*1680*/  IMAD.WIDE R8, R3, 0x4, R8 ;  /* 0x0000000403087825 */ /* 0x001fe200078e0208 */
[----:B------:R-:W-:-:S04]  /*1690*/  IADD3 R3, PT, PT, R4, R3, RZ ;  /* 0x0000000304037210 */ /* 0x000fc80007ffe0ff */
[----:B------:R0:W-:Y:S01]  /*16a0*/  STG.E desc[UR10][R8.64], R22 ;  /* 0x0000001608007986 */ /* 0x0001e2000c10190a */
[----:B-1----:R-:W-:-:S13]  /*16b0*/  ISETP.GE.AND P0, PT, R3, UR5, PT ;  /* 0x0000000503007c0c */ /* 0x002fda000bf06270 */
[----:B0-----:R-:W-:Y:S05]  /*16c0*/  @!P0 BRA `(.L_x_16) ;  /* 0xffffffe800b48947 */ /* 0x001fea000383ffff */
[----:B------:R-:W-:Y:S05]  /*16d0*/  EXIT ;  /* 0x000000000000794d */ /* 0x000fea0003800000 */
.L_x_17:
[----:B------:R-:W-:-:S00]  /*16e0*/  BRA `(.L_x_17) ;  /* 0xfffffffc00fc7947 */ /* 0x000fc0000383ffff */
[----:B------:R-:W-:-:S00]  /*16f0*/  NOP ;  /* 0x0000000000007918 */ /* 0x000fc00000000000 */
        /* <DEDUP_REMOVED lines=8> */
.L_x_18:


//--------------------- .nv.shared.reserved.0     --------------------------
	.section	.nv.shared.reserved.0,"aw",@nobits
	.weak		__nv_reservedSMEM_offset_0_alias
	.size		__nv_reservedSMEM_offset_0_alias, 0, 64
	.other		__nv_reservedSMEM_offset_0_alias,@"STO_CUDA_RESERVED_SHARED STV_DEFAULT"
__nv_reservedSMEM_offset_0_alias:
	.zero		0
	.zero		64


//--------------------- .nv.constant0.col2im_gpu_kernel --------------------------
	.section	.nv.constant0.col2im_gpu_kernel,"a",@progbits
	.sectionflags	@""
	.align	4
.nv.constant0.col2im_gpu_kernel:
	.zero		948


//--------------------- SYMBOLS --------------------------

	.type		.nv.reservedSmem.offset0,@object
	.size		.nv.reservedSmem.offset0,0x4
